//
// Generated by NVIDIA NVVM Compiler
//
// Compiler Build ID: CL-36424714
// Cuda compilation tools, release 13.0, V13.0.88
// Based on NVVM 20.0.0
//

.version 9.0
.target sm_100
.address_size 64

	// .globl	_Z13gemm_baselinePfS_S_i

.visible .entry _Z13gemm_baselinePfS_S_i(
	.param .u64 .ptr .align 1 _Z13gemm_baselinePfS_S_i_param_0,
	.param .u64 .ptr .align 1 _Z13gemm_baselinePfS_S_i_param_1,
	.param .u64 .ptr .align 1 _Z13gemm_baselinePfS_S_i_param_2,
	.param .u32 _Z13gemm_baselinePfS_S_i_param_3
)
{
	.reg .pred 	%p<10>;
	.reg .b32 	%r<28>;
	.reg .b32 	%f<100>;
	.reg .b64 	%rd<72>;

	ld.param.u64 	%rd26, [_Z13gemm_baselinePfS_S_i_param_0];
	ld.param.u64 	%rd27, [_Z13gemm_baselinePfS_S_i_param_1];
	ld.param.u64 	%rd28, [_Z13gemm_baselinePfS_S_i_param_2];
	ld.param.u32 	%r13, [_Z13gemm_baselinePfS_S_i_param_3];
	mov.u32 	%r14, %tid.x;
	mov.u32 	%r15, %ctaid.x;
	mov.u32 	%r16, %ntid.x;
	mad.lo.s32 	%r1, %r15, %r16, %r14;
	mov.u32 	%r17, %tid.y;
	mov.u32 	%r18, %ctaid.y;
	mov.u32 	%r19, %ntid.y;
	mad.lo.s32 	%r20, %r18, %r19, %r17;
	max.s32 	%r21, %r1, %r20;
	setp.ge.s32 	%p1, %r21, %r13;
	@%p1 bra 	$L__BB0_13;
	cvta.to.global.u64 	%rd29, %rd28;
	cvta.to.global.u64 	%rd30, %rd26;
	cvta.to.global.u64 	%rd31, %rd27;
	mul.lo.s32 	%r22, %r13, %r1;
	add.s32 	%r23, %r22, %r20;
	mul.wide.s32 	%rd32, %r23, 4;
	add.s64 	%rd1, %rd29, %rd32;
	mov.b32 	%r24, 0;
	st.global.u32 	[%rd1], %r24;
	mul.wide.s32 	%rd33, %r22, 4;
	add.s64 	%rd65, %rd30, %rd33;
	mul.wide.u32 	%rd34, %r20, 4;
	add.s64 	%rd66, %rd31, %rd34;
	and.b32  	%r3, %r13, 15;
	setp.lt.u32 	%p2, %r13, 16;
	mov.f32 	%f96, 0f00000000;
	@%p2 bra 	$L__BB0_4;
	mul.wide.u32 	%rd4, %r13, 64;
	and.b32  	%r25, %r13, 2147483632;
	neg.s32 	%r26, %r25;
	mul.wide.u32 	%rd5, %r13, 4;
	mov.f32 	%f96, 0f00000000;
	mov.u64 	%rd62, %rd66;
$L__BB0_3:
	.pragma "nounroll";
	ld.global.f32 	%f12, [%rd65];
	ld.global.f32 	%f13, [%rd62];
	fma.rn.f32 	%f14, %f12, %f13, %f96;
	st.global.f32 	[%rd1], %f14;
	ld.global.f32 	%f15, [%rd65+4];
	add.s64 	%rd35, %rd62, %rd5;
	ld.global.f32 	%f16, [%rd35];
	fma.rn.f32 	%f17, %f15, %f16, %f14;
	st.global.f32 	[%rd1], %f17;
	ld.global.f32 	%f18, [%rd65+8];
	add.s64 	%rd36, %rd35, %rd5;
	ld.global.f32 	%f19, [%rd36];
	fma.rn.f32 	%f20, %f18, %f19, %f17;
	st.global.f32 	[%rd1], %f20;
	ld.global.f32 	%f21, [%rd65+12];
	add.s64 	%rd37, %rd36, %rd5;
	ld.global.f32 	%f22, [%rd37];
	fma.rn.f32 	%f23, %f21, %f22, %f20;
	st.global.f32 	[%rd1], %f23;
	ld.global.f32 	%f24, [%rd65+16];
	add.s64 	%rd38, %rd37, %rd5;
	ld.global.f32 	%f25, [%rd38];
	fma.rn.f32 	%f26, %f24, %f25, %f23;
	st.global.f32 	[%rd1], %f26;
	ld.global.f32 	%f27, [%rd65+20];
	add.s64 	%rd39, %rd38, %rd5;
	ld.global.f32 	%f28, [%rd39];
	fma.rn.f32 	%f29, %f27, %f28, %f26;
	st.global.f32 	[%rd1], %f29;
	ld.global.f32 	%f30, [%rd65+24];
	add.s64 	%rd40, %rd39, %rd5;
	ld.global.f32 	%f31, [%rd40];
	fma.rn.f32 	%f32, %f30, %f31, %f29;
	st.global.f32 	[%rd1], %f32;
	ld.global.f32 	%f33, [%rd65+28];
	add.s64 	%rd41, %rd40, %rd5;
	ld.global.f32 	%f34, [%rd41];
	fma.rn.f32 	%f35, %f33, %f34, %f32;
	st.global.f32 	[%rd1], %f35;
	ld.global.f32 	%f36, [%rd65+32];
	add.s64 	%rd42, %rd41, %rd5;
	ld.global.f32 	%f37, [%rd42];
	fma.rn.f32 	%f38, %f36, %f37, %f35;
	st.global.f32 	[%rd1], %f38;
	ld.global.f32 	%f39, [%rd65+36];
	add.s64 	%rd43, %rd42, %rd5;
	ld.global.f32 	%f40, [%rd43];
	fma.rn.f32 	%f41, %f39, %f40, %f38;
	st.global.f32 	[%rd1], %f41;
	ld.global.f32 	%f42, [%rd65+40];
	add.s64 	%rd44, %rd43, %rd5;
	ld.global.f32 	%f43, [%rd44];
	fma.rn.f32 	%f44, %f42, %f43, %f41;
	st.global.f32 	[%rd1], %f44;
	ld.global.f32 	%f45, [%rd65+44];
	add.s64 	%rd45, %rd44, %rd5;
	ld.global.f32 	%f46, [%rd45];
	fma.rn.f32 	%f47, %f45, %f46, %f44;
	st.global.f32 	[%rd1], %f47;
	ld.global.f32 	%f48, [%rd65+48];
	add.s64 	%rd46, %rd45, %rd5;
	ld.global.f32 	%f49, [%rd46];
	fma.rn.f32 	%f50, %f48, %f49, %f47;
	st.global.f32 	[%rd1], %f50;
	ld.global.f32 	%f51, [%rd65+52];
	add.s64 	%rd47, %rd46, %rd5;
	ld.global.f32 	%f52, [%rd47];
	fma.rn.f32 	%f53, %f51, %f52, %f50;
	st.global.f32 	[%rd1], %f53;
	ld.global.f32 	%f54, [%rd65+56];
	add.s64 	%rd48, %rd47, %rd5;
	ld.global.f32 	%f55, [%rd48];
	fma.rn.f32 	%f56, %f54, %f55, %f53;
	st.global.f32 	[%rd1], %f56;
	ld.global.f32 	%f57, [%rd65+60];
	add.s64 	%rd49, %rd48, %rd5;
	ld.global.f32 	%f58, [%rd49];
	fma.rn.f32 	%f96, %f57, %f58, %f56;
	st.global.f32 	[%rd1], %f96;
	add.s64 	%rd65, %rd65, 64;
	add.s64 	%rd66, %rd62, %rd4;
	add.s32 	%r26, %r26, 16;
	setp.ne.s32 	%p3, %r26, 0;
	add.s64 	%rd62, %rd49, %rd5;
	@%p3 bra 	$L__BB0_3;
$L__BB0_4:
	setp.eq.s32 	%p4, %r3, 0;
	@%p4 bra 	$L__BB0_13;
	and.b32  	%r7, %r13, 7;
	setp.lt.u32 	%p5, %r3, 8;
	@%p5 bra 	$L__BB0_7;
	ld.global.f32 	%f59, [%rd65];
	ld.global.f32 	%f60, [%rd66];
	fma.rn.f32 	%f61, %f59, %f60, %f96;
	st.global.f32 	[%rd1], %f61;
	mul.wide.u32 	%rd50, %r13, 4;
	add.s64 	%rd51, %rd66, %rd50;
	ld.global.f32 	%f62, [%rd65+4];
	ld.global.f32 	%f63, [%rd51];
	fma.rn.f32 	%f64, %f62, %f63, %f61;
	st.global.f32 	[%rd1], %f64;
	add.s64 	%rd52, %rd51, %rd50;
	ld.global.f32 	%f65, [%rd65+8];
	ld.global.f32 	%f66, [%rd52];
	fma.rn.f32 	%f67, %f65, %f66, %f64;
	st.global.f32 	[%rd1], %f67;
	add.s64 	%rd53, %rd52, %rd50;
	ld.global.f32 	%f68, [%rd65+12];
	ld.global.f32 	%f69, [%rd53];
	fma.rn.f32 	%f70, %f68, %f69, %f67;
	st.global.f32 	[%rd1], %f70;
	add.s64 	%rd54, %rd53, %rd50;
	ld.global.f32 	%f71, [%rd65+16];
	ld.global.f32 	%f72, [%rd54];
	fma.rn.f32 	%f73, %f71, %f72, %f70;
	st.global.f32 	[%rd1], %f73;
	add.s64 	%rd55, %rd54, %rd50;
	ld.global.f32 	%f74, [%rd65+20];
	ld.global.f32 	%f75, [%rd55];
	fma.rn.f32 	%f76, %f74, %f75, %f73;
	st.global.f32 	[%rd1], %f76;
	add.s64 	%rd56, %rd55, %rd50;
	ld.global.f32 	%f77, [%rd65+24];
	ld.global.f32 	%f78, [%rd56];
	fma.rn.f32 	%f79, %f77, %f78, %f76;
	st.global.f32 	[%rd1], %f79;
	add.s64 	%rd57, %rd56, %rd50;
	ld.global.f32 	%f80, [%rd65+28];
	ld.global.f32 	%f81, [%rd57];
	fma.rn.f32 	%f96, %f80, %f81, %f79;
	st.global.f32 	[%rd1], %f96;
	add.s64 	%rd66, %rd57, %rd50;
	add.s64 	%rd65, %rd65, 32;
$L__BB0_7:
	setp.eq.s32 	%p6, %r7, 0;
	@%p6 bra 	$L__BB0_13;
	and.b32  	%r8, %r13, 3;
	setp.lt.u32 	%p7, %r7, 4;
	@%p7 bra 	$L__BB0_10;
	ld.global.f32 	%f82, [%rd65];
	ld.global.f32 	%f83, [%rd66];
	fma.rn.f32 	%f84, %f82, %f83, %f96;
	st.global.f32 	[%rd1], %f84;
	mul.wide.u32 	%rd58, %r13, 4;
	add.s64 	%rd59, %rd66, %rd58;
	ld.global.f32 	%f85, [%rd65+4];
	ld.global.f32 	%f86, [%rd59];
	fma.rn.f32 	%f87, %f85, %f86, %f84;
	st.global.f32 	[%rd1], %f87;
	add.s64 	%rd60, %rd59, %rd58;
	ld.global.f32 	%f88, [%rd65+8];
	ld.global.f32 	%f89, [%rd60];
	fma.rn.f32 	%f90, %f88, %f89, %f87;
	st.global.f32 	[%rd1], %f90;
	add.s64 	%rd61, %rd60, %rd58;
	ld.global.f32 	%f91, [%rd65+12];
	ld.global.f32 	%f92, [%rd61];
	fma.rn.f32 	%f96, %f91, %f92, %f90;
	st.global.f32 	[%rd1], %f96;
	add.s64 	%rd66, %rd61, %rd58;
	add.s64 	%rd65, %rd65, 16;
$L__BB0_10:
	setp.eq.s32 	%p8, %r8, 0;
	@%p8 bra 	$L__BB0_13;
	mul.wide.u32 	%rd21, %r13, 4;
	neg.s32 	%r27, %r8;
$L__BB0_12:
	.pragma "nounroll";
	ld.global.f32 	%f93, [%rd65];
	ld.global.f32 	%f94, [%rd66];
	fma.rn.f32 	%f96, %f93, %f94, %f96;
	st.global.f32 	[%rd1], %f96;
	add.s64 	%rd65, %rd65, 4;
	add.s64 	%rd66, %rd66, %rd21;
	add.s32 	%r27, %r27, 1;
	setp.ne.s32 	%p9, %r27, 0;
	@%p9 bra 	$L__BB0_12;
$L__BB0_13:
	ret;

}


// ===== COMPILED SASS (sm_100) =====

	.target	sm_100

	.elftype	@"ET_EXEC"


//--------------------- .note.nv.tkinfo           --------------------------
	.section	.note.nv.tkinfo,"",@"SHT_NOTE"
	.sectionflags	@"SHF_NOTE_NV_TKINFO"
	.tkinfo
        /*0018*/ 	.word	0x00000002
        /*0030*/ 	.string	""
        /*0030*/ 	.string	"ptxas"
        /*0030*/ 	.string	"Cuda compilation tools, release 13.0, V13.0.88"
        /*0030*/ 	.string	"Build cuda_13.0.r13.0/compiler.36424714_0"
        /*0030*/ 	.string	"-arch sm_100 -m 64 "



//--------------------- .note.nv.cuinfo           --------------------------
	.section	.note.nv.cuinfo,"",@"SHT_NOTE"
	.sectionflags	@"SHF_NOTE_NV_CUINFO"
        /*0018*/ 	.short	0x0002
        /*001a*/ 	.short	0x0064
        /*001c*/ 	.short	0x0082
	.zero		2


//--------------------- .nv.info                  --------------------------
	.section	.nv.info,"",@"SHT_CUDA_INFO"
	.align	4


	//----- nvinfo : EIATTR_REGCOUNT
	.align		4
        /*0000*/ 	.byte	0x04, 0x2f
        /*0002*/ 	.short	(.L_1 - .L_0)
	.align		4
.L_0:
        /*0004*/ 	.word	index@(_Z13gemm_baselinePfS_S_i)
        /*0008*/ 	.word	0x0000001a


	//----- nvinfo : EIATTR_FRAME_SIZE
	.align		4
.L_1:
        /*000c*/ 	.byte	0x04, 0x11
        /*000e*/ 	.short	(.L_3 - .L_2)
	.align		4
.L_2:
        /*0010*/ 	.word	index@(_Z13gemm_baselinePfS_S_i)
        /*0014*/ 	.word	0x00000000


	//----- nvinfo : EIATTR_MIN_STACK_SIZE
	.align		4
.L_3:
        /*0018*/ 	.byte	0x04, 0x12
        /*001a*/ 	.short	(.L_5 - .L_4)
	.align		4
.L_4:
        /*001c*/ 	.word	index@(_Z13gemm_baselinePfS_S_i)
        /*0020*/ 	.word	0x00000000
.L_5:


//--------------------- .nv.compat                --------------------------
	.section	.nv.compat,"",@"SHT_CUDA_COMPAT_INFO"
	.align	4
        /*0000*/ 	.byte	0x02, 0x09, 0x00, 0x00, 0x02, 0x02, 0x01, 0x00, 0x02, 0x05, 0x05, 0x00, 0x03, 0x07, 0x01, 0x01
        /*0010*/ 	.byte	0x02, 0x03, 0x00, 0x00, 0x02, 0x06, 0x01, 0x00, 0x04, 0x0b, 0x08, 0x00, 0x09, 0x00, 0x00, 0x00
        /*0020*/ 	.byte	0x00, 0x00, 0x00, 0x00


//--------------------- .nv.info._Z13gemm_baselinePfS_S_i --------------------------
	.section	.nv.info._Z13gemm_baselinePfS_S_i,"",@"SHT_CUDA_INFO"
	.sectionflags	@""
	.align	4


	//----- nvinfo : EIATTR_CUDA_API_VERSION
	.align		4
        /*0000*/ 	.byte	0x04, 0x37
        /*0002*/ 	.short	(.L_7 - .L_6)
.L_6:
        /*0004*/ 	.word	0x00000082


	//----- nvinfo : EIATTR_KPARAM_INFO
	.align		4
.L_7:
        /*0008*/ 	.byte	0x04, 0x17
        /*000a*/ 	.short	(.L_9 - .L_8)
.L_8:
        /*000c*/ 	.word	0x00000000
        /*0010*/ 	.short	0x0003
        /*0012*/ 	.short	0x0018
        /*0014*/ 	.byte	0x00, 0xf0, 0x11, 0x00


	//----- nvinfo : EIATTR_KPARAM_INFO
	.align		4
.L_9:
        /*0018*/ 	.byte	0x04, 0x17
        /*001a*/ 	.short	(.L_11 - .L_10)
.L_10:
        /*001c*/ 	.word	0x00000000
        /*0020*/ 	.short	0x0002
        /*0022*/ 	.short	0x0010
        /*0024*/ 	.byte	0x00, 0xf5, 0x21, 0x00


	//----- nvinfo : EIATTR_KPARAM_INFO
	.align		4
.L_11:
        /*0028*/ 	.byte	0x04, 0x17
        /*002a*/ 	.short	(.L_13 - .L_12)
.L_12:
        /*002c*/ 	.word	0x00000000
        /*0030*/ 	.short	0x0001
        /*0032*/ 	.short	0x0008
        /*0034*/ 	.byte	0x00, 0xf5, 0x21, 0x00


	//----- nvinfo : EIATTR_KPARAM_INFO
	.align		4
.L_13:
        /*0038*/ 	.byte	0x04, 0x17
        /*003a*/ 	.short	(.L_15 - .L_14)
.L_14:
        /*003c*/ 	.word	0x00000000
        /*0040*/ 	.short	0x0000
        /*0042*/ 	.short	0x0000
        /*0044*/ 	.byte	0x00, 0xf5, 0x21, 0x00


	//----- nvinfo : EIATTR_SPARSE_MMA_MASK
	.align		4
.L_15:
        /*0048*/ 	.byte	0x03, 0x50
        /*004a*/ 	.short	0x0000


	//----- nvinfo : EIATTR_MAXREG_COUNT
	.align		4
        /*004c*/ 	.byte	0x03, 0x1b
        /*004e*/ 	.short	0x00ff


	//----- nvinfo : EIATTR_MERCURY_ISA_VERSION
	.align		4
        /*0050*/ 	.byte	0x03, 0x5f
        /*0052*/ 	.short	0x0101


	//----- nvinfo : EIATTR_VRC_CTA_INIT_COUNT
	.align		4
        /*0054*/ 	.byte	0x02, 0x4a
	.zero		1
	.zero		1


	//----- nvinfo : EIATTR_EXIT_INSTR_OFFSETS
	.align		4
        /*0058*/ 	.byte	0x04, 0x1c
        /*005a*/ 	.short	(.L_17 - .L_16)


	//   ....[0]....
.L_16:
        /*005c*/ 	.word	0x000000c0


	//   ....[1]....
        /*0060*/ 	.word	0x00000780


	//   ....[2]....
        /*0064*/ 	.word	0x00000a90


	//   ....[3]....
        /*0068*/ 	.word	0x00000c60


	//   ....[4]....
        /*006c*/ 	.word	0x00000d20


	//----- nvinfo : EIATTR_CBANK_PARAM_SIZE
	.align		4
.L_17:
        /*0070*/ 	.byte	0x03, 0x19
        /*0072*/ 	.short	0x001c


	//----- nvinfo : EIATTR_PARAM_CBANK
	.align		4
        /*0074*/ 	.byte	0x04, 0x0a
        /*0076*/ 	.short	(.L_19 - .L_18)
	.align		4
.L_18:
        /*0078*/ 	.word	index@(.nv.constant0._Z13gemm_baselinePfS_S_i)
        /*007c*/ 	.short	0x0380
        /*007e*/ 	.short	0x001c


	//----- nvinfo : EIATTR_SW_WAR
	.align		4
.L_19:
        /*0080*/ 	.byte	0x04, 0x36
        /*0082*/ 	.short	(.L_21 - .L_20)
.L_20:
        /*0084*/ 	.word	0x00000008
.L_21:


//--------------------- .nv.callgraph             --------------------------
	.section	.nv.callgraph,"",@"SHT_CUDA_CALLGRAPH"
	.align	4
	.sectionentsize	8
	.align		4
        /*0000*/ 	.word	0x00000000
	.align		4
        /*0004*/ 	.word	0xffffffff
	.align		4
        /*0008*/ 	.word	0x00000000
	.align		4
        /*000c*/ 	.word	0xfffffffe
	.align		4
        /*0010*/ 	.word	0x00000000
	.align		4
        /*0014*/ 	.word	0xfffffffd
	.align		4
        /*0018*/ 	.word	0x00000000
	.align		4
        /*001c*/ 	.word	0xfffffffc


//--------------------- .text._Z13gemm_baselinePfS_S_i --------------------------
	.section	.text._Z13gemm_baselinePfS_S_i,"ax",@progbits
	.align	128
        .global         _Z13gemm_baselinePfS_S_i
        .type           _Z13gemm_baselinePfS_S_i,@function
        .size           _Z13gemm_baselinePfS_S_i,(.L_x_6 - _Z13gemm_baselinePfS_S_i)
        .other          _Z13gemm_baselinePfS_S_i,@"STO_CUDA_ENTRY STV_DEFAULT"
_Z13gemm_baselinePfS_S_i:
.text._Z13gemm_baselinePfS_S_i:
[----:B------:R-:W-:Y:S01]  /*0000*/  LDC R1, c[0x0][0x37c] ;  /* 0x0000df00ff017b82 */ /* 0x000fe20000000800 */
[----:B------:R-:W0:Y:S07]  /*0010*/  S2R R0, SR_TID.X ;  /* 0x0000000000007919 */ /* 0x000e2e0000002100 */
[----:B------:R-:W0:Y:S01]  /*0020*/  LDC R3, c[0x0][0x360] ;  /* 0x0000d800ff037b82 */ /* 0x000e220000000800 */
[----:B------:R-:W1:Y:S07]  /*0030*/  S2R R11, SR_TID.Y ;  /* 0x00000000000b7919 */ /* 0x000e6e0000002200 */
[----:B------:R-:W0:Y:S08]  /*0040*/  S2UR UR4, SR_CTAID.X ;  /* 0x00000000000479c3 */ /* 0x000e300000002500 */
[----:B------:R-:W1:Y:S08]  /*0050*/  S2UR UR5, SR_CTAID.Y ;  /* 0x00000000000579c3 */ /* 0x000e700000002600 */
[----:B------:R-:W1:Y:S08]  /*0060*/  LDC R2, c[0x0][0x364] ;  /* 0x0000d900ff027b82 */ /* 0x000e700000000800 */
[----:B------:R-:W2:Y:S01]  /*0070*/  LDC R9, c[0x0][0x398] ;  /* 0x0000e600ff097b82 */ /* 0x000ea20000000800 */
[----:B0-----:R-:W-:-:S02]  /*0080*/  IMAD R0, R3, UR4, R0 ;  /* 0x0000000403007c24 */ /* 0x001fc4000f8e0200 */
[----:B-1----:R-:W-:-:S05]  /*0090*/  IMAD R11, R2, UR5, R11 ;  /* 0x00000005020b7c24 */ /* 0x002fca000f8e020b */
[----:B------:R-:W-:-:S04]  /*00a0*/  VIMNMX R2, PT, PT, R0, R11, !PT ;  /* 0x0000000b00027248 */ /* 0x000fc80007fe0100 */
[----:B--2---:R-:W-:-:S13]  /*00b0*/  ISETP.GE.AND P0, PT, R2, R9, PT ;  /* 0x000000090200720c */ /* 0x004fda0003f06270 */
[----:B------:R-:W-:Y:S05]  /*00c0*/  @P0 EXIT ;  /* 0x000000000000094d */ /* 0x000fea0003800000 */
[----:B------:R-:W0:Y:S01]  /*00d0*/  LDC.64 R2, c[0x0][0x390] ;  /* 0x0000e400ff027b82 */ /* 0x000e220000000a00 */
[----:B------:R-:W1:Y:S01]  /*00e0*/  LDCU.64 UR4, c[0x0][0x358] ;  /* 0x00006b00ff0477ac */ /* 0x000e620008000a00 */
[----:B------:R-:W-:Y:S01]  /*00f0*/  IMAD R0, R0, R9, RZ ;  /* 0x0000000900007224 */ /* 0x000fe200078e02ff */
[----:B------:R-:W-:-:S04]  /*0100*/  ISETP.GE.U32.AND P0, PT, R9, 0x10, PT ;  /* 0x000000100900780c */ /* 0x000fc80003f06070 */
[----:B------:R-:W-:Y:S01]  /*0110*/  IADD3 R13, PT, PT, R11, R0, RZ ;  /* 0x000000000b0d7210 */ /* 0x000fe20007ffe0ff */
[----:B------:R-:W2:Y:S08]  /*0120*/  LDC.64 R6, c[0x0][0x388] ;  /* 0x0000e200ff067b82 */ /* 0x000eb00000000a00 */
[----:B------:R-:W3:Y:S01]  /*0130*/  LDC.64 R4, c[0x0][0x380] ;  /* 0x0000e000ff047b82 */ /* 0x000ee20000000a00 */
[----:B0-----:R-:W-:-:S05]  /*0140*/  IMAD.WIDE R2, R13, 0x4, R2 ;  /* 0x000000040d027825 */ /* 0x001fca00078e0202 */
[----:B-1----:R0:W-:Y:S01]  /*0150*/  STG.E desc[UR4][R2.64], RZ ;  /* 0x000000ff02007986 */ /* 0x0021e2000c101904 */
[----:B--2---:R-:W-:-:S04]  /*0160*/  IMAD.WIDE.U32 R6, R11, 0x4, R6 ;  /* 0x000000040b067825 */ /* 0x004fc800078e0006 */
[----:B------:R-:W-:Y:S02]  /*0170*/  HFMA2 R11, -RZ, RZ, 0, 0 ;  /* 0x00000000ff0b7431 */ /* 0x000fe400000001ff */
[----:B---3--:R-:W-:Y:S01]  /*0180*/  IMAD.WIDE R4, R0, 0x4, R4 ;  /* 0x0000000400047825 */ /* 0x008fe200078e0204 */
[----:B------:R-:W-:Y:S01]  /*0190*/  LOP3.LUT R0, R9, 0xf, RZ, 0xc0, !PT ;  /* 0x0000000f09007812 */ /* 0x000fe200078ec0ff */
[----:B0-----:R-:W-:Y:S06]  /*01a0*/  @!P0 BRA `(.L_x_0) ;  /* 0x0000000400708947 */ /* 0x001fec0003800000 */
[----:B------:R-:W-:Y:S02]  /*01b0*/  LOP3.LUT R8, R9, 0x7ffffff0, RZ, 0xc0, !PT ;  /* 0x7ffffff009087812 */ /* 0x000fe400078ec0ff */
[----:B------:R-:W-:Y:S02]  /*01c0*/  MOV R11, RZ ;  /* 0x000000ff000b7202 */ /* 0x000fe40000000f00 */
[----:B------:R-:W-:-:S07]  /*01d0*/  IADD3 R8, PT, PT, -R8, RZ, RZ ;  /* 0x000000ff08087210 */ /* 0x000fce0007ffe1ff */
.L_x_1:
[----:B------:R-:W2:Y:S04]  /*01e0*/  LDG.E R10, desc[UR4][R4.64] ;  /* 0x00000004040a7981 */ /* 0x000ea8000c1e1900 */
[----:B------:R-:W2:Y:S02]  /*01f0*/  LDG.E R12, desc[UR4][R6.64] ;  /* 0x00000004060c7981 */ /* 0x000ea4000c1e1900 */
[----:B--2---:R-:W-:Y:S01]  /*0200*/  FFMA R17, R10, R12, R11 ;  /* 0x0000000c0a117223 */ /* 0x004fe2000000000b */
[----:B-1----:R-:W-:-:S04]  /*0210*/  IMAD.WIDE.U32 R10, R9, 0x4, R6 ;  /* 0x00000004090a7825 */ /* 0x002fc800078e0006 */
[----:B------:R0:W-:Y:S04]  /*0220*/  STG.E desc[UR4][R2.64], R17 ;  /* 0x0000001102007986 */ /* 0x0001e8000c101904 */
[----:B------:R-:W2:Y:S04]  /*0230*/  LDG.E R12, desc[UR4][R4.64+0x4] ;  /* 0x00000404040c7981 */ /* 0x000ea8000c1e1900 */
[----:B------:R-:W2:Y:S02]  /*0240*/  LDG.E R13, desc[UR4][R10.64] ;  /* 0x000000040a0d7981 */ /* 0x000ea4000c1e1900 */
[----:B--2---:R-:W-:Y:S01]  /*0250*/  FFMA R19, R12, R13, R17 ;  /* 0x0000000d0c137223 */ /* 0x004fe20000000011 */
[----:B------:R-:W-:-:S04]  /*0260*/  IMAD.WIDE.U32 R12, R9, 0x4, R10 ;  /* 0x00000004090c7825 */ /* 0x000fc800078e000a */
[----:B------:R1:W-:Y:S04]  /*0270*/  STG.E desc[UR4][R2.64], R19 ;  /* 0x0000001302007986 */ /* 0x0003e8000c101904 */
[----:B------:R-:W2:Y:S04]  /*0280*/  LDG.E R14, desc[UR4][R4.64+0x8] ;  /* 0x00000804040e7981 */ /* 0x000ea8000c1e1900 */
[----:B------:R-:W2:Y:S02]  /*0290*/  LDG.E R15, desc[UR4][R12.64] ;  /* 0x000000040c0f7981 */ /* 0x000ea4000c1e1900 */
[----:B--2---:R-:W-:Y:S01]  /*02a0*/  FFMA R21, R14, R15, R19 ;  /* 0x0000000f0e157223 */ /* 0x004fe20000000013 */
[----:B------:R-:W-:-:S04]  /*02b0*/  IMAD.WIDE.U32 R14, R9, 0x4, R12 ;  /* 0x00000004090e7825 */ /* 0x000fc800078e000c */
[----:B------:R2:W-:Y:S04]  /*02c0*/  STG.E desc[UR4][R2.64], R21 ;  /* 0x0000001502007986 */ /* 0x0005e8000c101904 */
[----:B------:R-:W3:Y:S04]  /*02d0*/  LDG.E R16, desc[UR4][R4.64+0xc] ;  /* 0x00000c0404107981 */ /* 0x000ee8000c1e1900 */
[----:B0-----:R-:W3:Y:S01]  /*02e0*/  LDG.E R17, desc[UR4][R14.64] ;  /* 0x000000040e117981 */ /* 0x001ee2000c1e1900 */
[----:B------:R-:W-:-:S04]  /*02f0*/  IMAD.WIDE.U32 R10, R9, 0x4, R14 ;  /* 0x00000004090a7825 */ /* 0x000fc800078e000e */
[----:B---3--:R-:W-:-:S05]  /*0300*/  FFMA R17, R16, R17, R21 ;  /* 0x0000001110117223 */ /* 0x008fca0000000015 */
[----:B------:R0:W-:Y:S04]  /*0310*/  STG.E desc[UR4][R2.64], R17 ;  /* 0x0000001102007986 */ /* 0x0001e8000c101904 */
[----:B------:R-:W1:Y:S04]  /*0320*/  LDG.E R16, desc[UR4][R4.64+0x10] ;  /* 0x0000100404107981 */ /* 0x000e68000c1e1900 */
[----:B------:R-:W1:Y:S01]  /*0330*/  LDG.E R18, desc[UR4][R10.64] ;  /* 0x000000040a127981 */ /* 0x000e62000c1e1900 */
[----:B------:R-:W-:-:S04]  /*0340*/  IMAD.WIDE.U32 R12, R9, 0x4, R10 ;  /* 0x00000004090c7825 */ /* 0x000fc800078e000a */
[----:B-1----:R-:W-:-:S05]  /*0350*/  FFMA R19, R16, R18, R17 ;  /* 0x0000001210137223 */ /* 0x002fca0000000011 */
[----:B------:R1:W-:Y:S04]  /*0360*/  STG.E desc[UR4][R2.64], R19 ;  /* 0x0000001302007986 */ /* 0x0003e8000c101904 */
[----:B------:R-:W2:Y:S04]  /*0370*/  LDG.E R16, desc[UR4][R4.64+0x14] ;  /* 0x0000140404107981 */ /* 0x000ea8000c1e1900 */
[----:B------:R-:W2:Y:S01]  /*0380*/  LDG.E R18, desc[UR4][R12.64] ;  /* 0x000000040c127981 */ /* 0x000ea2000c1e1900 */
[----:B------:R-:W-:-:S04]  /*0390*/  IMAD.WIDE.U32 R14, R9, 0x4, R12 ;  /* 0x00000004090e7825 */ /* 0x000fc800078e000c */
[----:B--2---:R-:W-:-:S05]  /*03a0*/  FFMA R21, R16, R18, R19 ;  /* 0x0000001210157223 */ /* 0x004fca0000000013 */
        /* <DEDUP_REMOVED lines=43> */
[----:B------:R-:W-:Y:S01]  /*0660*/  IMAD.WIDE.U32 R14, R9, 0x4, R12 ;  /* 0x00000004090e7825 */ /* 0x000fe200078e000c */
[----:B------:R-:W-:-:S03]  /*0670*/  IADD3 R8, PT, PT, R8, 0x10, RZ ;  /* 0x0000001008087810 */ /* 0x000fc60007ffe0ff */
[----:B--2---:R-:W-:-:S05]  /*0680*/  FFMA R21, R16, R18, R19 ;  /* 0x0000001210157223 */ /* 0x004fca0000000013 */
[----:B------:R1:W-:Y:S04]  /*0690*/  STG.E desc[UR4][R2.64], R21 ;  /* 0x0000001502007986 */ /* 0x0003e8000c101904 */
[----:B------:R2:W3:Y:S04]  /*06a0*/  LDG.E R16, desc[UR4][R4.64+0x3c] ;  /* 0x00003c0404107981 */ /* 0x0004e8000c1e1900 */
[----:B0-----:R-:W3:Y:S01]  /*06b0*/  LDG.E R17, desc[UR4][R14.64] ;  /* 0x000000040e117981 */ /* 0x001ee2000c1e1900 */
[----:B------:R-:W-:Y:S02]  /*06c0*/  ISETP.NE.AND P0, PT, R8, RZ, PT ;  /* 0x000000ff0800720c */ /* 0x000fe40003f05270 */
[----:B------:R-:W-:-:S02]  /*06d0*/  IADD3 R10, P1, PT, R4, 0x40, RZ ;  /* 0x00000040040a7810 */ /* 0x000fc40007f3e0ff */
[----:B------:R-:W-:Y:S02]  /*06e0*/  MOV R12, R6 ;  /* 0x00000006000c7202 */ /* 0x000fe40000000f00 */
[----:B------:R-:W-:Y:S01]  /*06f0*/  MOV R13, R7 ;  /* 0x00000007000d7202 */ /* 0x000fe20000000f00 */
[----:B------:R-:W-:Y:S01]  /*0700*/  IMAD.WIDE.U32 R6, R9, 0x4, R14 ;  /* 0x0000000409067825 */ /* 0x000fe200078e000e */
[----:B--2---:R-:W-:Y:S02]  /*0710*/  IADD3.X R5, PT, PT, RZ, R5, RZ, P1, !PT ;  /* 0x00000005ff057210 */ /* 0x004fe40000ffe4ff */
[----:B------:R-:W-:Y:S01]  /*0720*/  MOV R4, R10 ;  /* 0x0000000a00047202 */ /* 0x000fe20000000f00 */
[----:B---3--:R-:W-:-:S05]  /*0730*/  FFMA R11, R16, R17, R21 ;  /* 0x00000011100b7223 */ /* 0x008fca0000000015 */
[----:B------:R1:W-:Y:S01]  /*0740*/  STG.E desc[UR4][R2.64], R11 ;  /* 0x0000000b02007986 */ /* 0x0003e2000c101904 */
[----:B------:R-:W-:Y:S05]  /*0750*/  @P0 BRA `(.L_x_1) ;  /* 0xfffffff800a00947 */ /* 0x000fea000383ffff */
[----:B------:R-:W-:-:S07]  /*0760*/  IMAD.WIDE.U32 R6, R9, 0x40, R12 ;  /* 0x0000004009067825 */ /* 0x000fce00078e000c */
.L_x_0:
[----:B------:R-:W-:-:S13]  /*0770*/  ISETP.NE.AND P0, PT, R0, RZ, PT ;  /* 0x000000ff0000720c */ /* 0x000fda0003f05270 */
[----:B------:R-:W-:Y:S05]  /*0780*/  @!P0 EXIT ;  /* 0x000000000000894d */ /* 0x000fea0003800000 */
[----:B------:R-:W-:Y:S02]  /*0790*/  ISETP.GE.U32.AND P1, PT, R0, 0x8, PT ;  /* 0x000000080000780c */ /* 0x000fe40003f26070 */
[----:B------:R-:W-:-:S04]  /*07a0*/  LOP3.LUT R18, R9, 0x7, RZ, 0xc0, !PT ;  /* 0x0000000709127812 */ /* 0x000fc800078ec0ff */
[----:B------:R-:W-:-:S07]  /*07b0*/  ISETP.NE.AND P0, PT, R18, RZ, PT ;  /* 0x000000ff1200720c */ /* 0x000fce0003f05270 */
[----:B------:R-:W-:Y:S06]  /*07c0*/  @!P1 BRA `(.L_x_2) ;  /* 0x0000000000b09947 */ /* 0x000fec0003800000 */
[----:B------:R-:W2:Y:S04]  /*07d0*/  LDG.E R0, desc[UR4][R4.64] ;  /* 0x0000000404007981 */ /* 0x000ea8000c1e1900 */
[----:B------:R-:W2:Y:S02]  /*07e0*/  LDG.E R8, desc[UR4][R6.64] ;  /* 0x0000000406087981 */ /* 0x000ea4000c1e1900 */
[----:B--2---:R-:W-:Y:S01]  /*07f0*/  FFMA R15, R0, R8, R11 ;  /* 0x00000008000f7223 */ /* 0x004fe2000000000b */
[----:B-1----:R-:W-:-:S04]  /*0800*/  IMAD.WIDE.U32 R10, R9, 0x4, R6 ;  /* 0x00000004090a7825 */ /* 0x002fc800078e0006 */
[----:B------:R0:W-:Y:S04]  /*0810*/  STG.E desc[UR4][R2.64], R15 ;  /* 0x0000000f02007986 */ /* 0x0001e8000c101904 */
[----:B------:R-:W2:Y:S04]  /*0820*/  LDG.E R0, desc[UR4][R4.64+0x4] ;  /* 0x0000040404007981 */ /* 0x000ea8000c1e1900 */
[----:B------:R-:W2:Y:S01]  /*0830*/  LDG.E R8, desc[UR4][R10.64] ;  /* 0x000000040a087981 */ /* 0x000ea2000c1e1900 */
[----:B------:R-:W-:-:S04]  /*0840*/  IMAD.WIDE.U32 R12, R9, 0x4, R10 ;  /* 0x00000004090c7825 */ /* 0x000fc800078e000a */
[----:B--2---:R-:W-:-:S05]  /*0850*/  FFMA R17, R0, R8, R15 ;  /* 0x0000000800117223 */ /* 0x004fca000000000f */
[----:B------:R1:W-:Y:S04]  /*0860*/  STG.E desc[UR4][R2.64], R17 ;  /* 0x0000001102007986 */ /* 0x0003e8000c101904 */
[----:B------:R-:W2:Y:S04]  /*0870*/  LDG.E R0, desc[UR4][R4.64+0x8] ;  /* 0x0000080404007981 */ /* 0x000ea8000c1e1900 */
[----:B------:R-:W2:Y:S01]  /*0880*/  LDG.E R8, desc[UR4][R12.64] ;  /* 0x000000040c087981 */ /* 0x000ea2000c1e1900 */
[----:B------:R-:W-:-:S04]  /*0890*/  IMAD.WIDE.U32 R6, R9, 0x4, R12 ;  /* 0x0000000409067825 */ /* 0x000fc800078e000c */
[----:B--2---:R-:W-:-:S05]  /*08a0*/  FFMA R19, R0, R8, R17 ;  /* 0x0000000800137223 */ /* 0x004fca0000000011 */
[----:B------:R2:W-:Y:S04]  /*08b0*/  STG.E desc[UR4][R2.64], R19 ;  /* 0x0000001302007986 */ /* 0x0005e8000c101904 */
[----:B------:R-:W3:Y:S04]  /*08c0*/  LDG.E R0, desc[UR4][R4.64+0xc] ;  /* 0x00000c0404007981 */ /* 0x000ee8000c1e1900 */
[----:B------:R-:W3:Y:S01]  /*08d0*/  LDG.E R8, desc[UR4][R6.64] ;  /* 0x0000000406087981 */ /* 0x000ee2000c1e1900 */
[----:B------:R-:W-:-:S04]  /*08e0*/  IMAD.WIDE.U32 R10, R9, 0x4, R6 ;  /* 0x00000004090a7825 */ /* 0x000fc800078e0006 */
[----:B---3--:R-:W-:-:S05]  /*08f0*/  FFMA R21, R0, R8, R19 ;  /* 0x0000000800157223 */ /* 0x008fca0000000013 */
[----:B------:R-:W-:Y:S04]  /*0900*/  STG.E desc[UR4][R2.64], R21 ;  /* 0x0000001502007986 */ /* 0x000fe8000c101904 */
[----:B------:R-:W3:Y:S04]  /*0910*/  LDG.E R0, desc[UR4][R4.64+0x10] ;  /* 0x0000100404007981 */ /* 0x000ee8000c1e1900 */
[----:B------:R-:W3:Y:S01]  /*0920*/  LDG.E R8, desc[UR4][R10.64] ;  /* 0x000000040a087981 */ /* 0x000ee2000c1e1900 */
[----:B------:R-:W-:-:S04]  /*0930*/  IMAD.WIDE.U32 R12, R9, 0x4, R10 ;  /* 0x00000004090c7825 */ /* 0x000fc800078e000a */
[----:B---3--:R-:W-:-:S05]  /*0940*/  FFMA R23, R0, R8, R21 ;  /* 0x0000000800177223 */ /* 0x008fca0000000015 */
[----:B------:R-:W-:Y:S04]  /*0950*/  STG.E desc[UR4][R2.64], R23 ;  /* 0x0000001702007986 */ /* 0x000fe8000c101904 */
[----:B------:R-:W3:Y:S04]  /*0960*/  LDG.E R0, desc[UR4][R4.64+0x14] ;  /* 0x0000140404007981 */ /* 0x000ee8000c1e1900 */
[----:B------:R-:W3:Y:S01]  /*0970*/  LDG.E R8, desc[UR4][R12.64] ;  /* 0x000000040c087981 */ /* 0x000ee2000c1e1900 */
[----:B0-----:R-:W-:-:S04]  /*0980*/  IMAD.WIDE.U32 R14, R9, 0x4, R12 ;  /* 0x00000004090e7825 */ /* 0x001fc800078e000c */
[----:B---3--:R-:W-:-:S05]  /*0990*/  FFMA R7, R0, R8, R23 ;  /* 0x0000000800077223 */ /* 0x008fca0000000017 */
[----:B------:R0:W-:Y:S04]  /*09a0*/  STG.E desc[UR4][R2.64], R7 ;  /* 0x0000000702007986 */ /* 0x0001e8000c101904 */
[----:B------:R-:W2:Y:S04]  /*09b0*/  LDG.E R0, desc[UR4][R4.64+0x18] ;  /* 0x0000180404007981 */ /* 0x000ea8000c1e1900 */
[----:B------:R-:W2:Y:S01]  /*09c0*/  LDG.E R6, desc[UR4][R14.64] ;  /* 0x000000040e067981 */ /* 0x000ea2000c1e1900 */
[----:B-1----:R-:W-:-:S04]  /*09d0*/  IMAD.WIDE.U32 R16, R9, 0x4, R14 ;  /* 0x0000000409107825 */ /* 0x002fc800078e000e */
[----:B--2---:R-:W-:-:S05]  /*09e0*/  FFMA R19, R0, R6, R7 ;  /* 0x0000000600137223 */ /* 0x004fca0000000007 */
[----:B------:R2:W-:Y:S04]  /*09f0*/  STG.E desc[UR4][R2.64], R19 ;  /* 0x0000001302007986 */ /* 0x0005e8000c101904 */
[----:B------:R-:W3:Y:S04]  /*0a00*/  LDG.E R0, desc[UR4][R4.64+0x1c] ;  /* 0x00001c0404007981 */ /* 0x000ee8000c1e1900 */
[----:B------:R-:W3:Y:S01]  /*0a10*/  LDG.E R11, desc[UR4][R16.64] ;  /* 0x00000004100b7981 */ /* 0x000ee2000c1e1900 */
[----:B0-----:R-:W-:-:S04]  /*0a20*/  IMAD.WIDE.U32 R6, R9, 0x4, R16 ;  /* 0x0000000409067825 */ /* 0x001fc800078e0010 */
[----:B---3--:R-:W-:Y:S01]  /*0a30*/  FFMA R11, R0, R11, R19 ;  /* 0x0000000b000b7223 */ /* 0x008fe20000000013 */
[----:B------:R-:W-:-:S04]  /*0a40*/  IADD3 R0, P1, PT, R4, 0x20, RZ ;  /* 0x0000002004007810 */ /* 0x000fc80007f3e0ff */
[----:B------:R2:W-:Y:S01]  /*0a50*/  STG.E desc[UR4][R2.64], R11 ;  /* 0x0000000b02007986 */ /* 0x0005e2000c101904 */
[----:B------:R-:W-:Y:S02]  /*0a60*/  IADD3.X R13, PT, PT, RZ, R5, RZ, P1, !PT ;  /* 0x00000005ff0d7210 */ /* 0x000fe40000ffe4ff */
[----:B------:R-:W-:Y:S02]  /*0a70*/  MOV R4, R0 ;  /* 0x0000000000047202 */ /* 0x000fe40000000f00 */
[----:B------:R-:W-:-:S07]  /*0a80*/  MOV R5, R13 ;  /* 0x0000000d00057202 */ /* 0x000fce0000000f00 */
.L_x_2:
[----:B------:R-:W-:Y:S05]  /*0a90*/  @!P0 EXIT ;  /* 0x000000000000894d */ /* 0x000fea0003800000 */
[----:B------:R-:W-:Y:S02]  /*0aa0*/  ISETP.GE.U32.AND P1, PT, R18, 0x4, PT ;  /* 0x000000041200780c */ /* 0x000fe40003f26070 */
[----:B------:R-:W-:-:S04]  /*0ab0*/  LOP3.LUT R0, R9, 0x3, RZ, 0xc0, !PT ;  /* 0x0000000309007812 */ /* 0x000fc800078ec0ff */
[----:B------:R-:W-:-:S07]  /*0ac0*/  ISETP.NE.AND P0, PT, R0, RZ, PT ;  /* 0x000000ff0000720c */ /* 0x000fce0003f05270 */
[----:B------:R-:W-:Y:S06]  /*0ad0*/  @!P1 BRA `(.L_x_3) ;  /* 0x0000000000609947 */ /* 0x000fec0003800000 */
[----:B------:R-:W3:Y:S04]  /*0ae0*/  LDG.E R8, desc[UR4][R4.64] ;  /* 0x0000000404087981 */ /* 0x000ee8000c1e1900 */
[----:B------:R-:W3:Y:S02]  /*0af0*/  LDG.E R10, desc[UR4][R6.64] ;  /* 0x00000004060a7981 */ /* 0x000ee4000c1e1900 */
[----:B---3--:R-:W-:Y:S01]  /*0b00*/  FFMA R17, R8, R10, R11 ;  /* 0x0000000a08117223 */ /* 0x008fe2000000000b */
[----:B-12---:R-:W-:-:S04]  /*0b10*/  IMAD.WIDE.U32 R10, R9, 0x4, R6 ;  /* 0x00000004090a7825 */ /* 0x006fc800078e0006 */
        /* <DEDUP_REMOVED lines=11> */
[----:B------:R1:W2:Y:S04]  /*0bd0*/  LDG.E R6, desc[UR4][R4.64+0xc] ;  /* 0x00000c0404067981 */ /* 0x0002a8000c1e1900 */
[----:B------:R-:W2:Y:S01]  /*0be0*/  LDG.E R7, desc[UR4][R14.64] ;  /* 0x000000040e077981 */ /* 0x000ea2000c1e1900 */
[----:B------:R-:W-:-:S04]  /*0bf0*/  IADD3 R8, P1, PT, R4, 0x10, RZ ;  /* 0x0000001004087810 */ /* 0x000fc80007f3e0ff */
[----:B0-----:R-:W-:Y:S02]  /*0c00*/  IADD3.X R17, PT, PT, RZ, R5, RZ, P1, !PT ;  /* 0x00000005ff117210 */ /* 0x001fe40000ffe4ff */
[----:B-1----:R-:W-:Y:S02]  /*0c10*/  MOV R4, R8 ;  /* 0x0000000800047202 */ /* 0x002fe40000000f00 */
[----:B------:R-:W-:Y:S01]  /*0c20*/  MOV R5, R17 ;  /* 0x0000001100057202 */ /* 0x000fe20000000f00 */
[----:B--2---:R-:W-:Y:S01]  /*0c30*/  FFMA R11, R6, R7, R21 ;  /* 0x00000007060b7223 */ /* 0x004fe20000000015 */
[----:B------:R-:W-:-:S04]  /*0c40*/  IMAD.WIDE.U32 R6, R9, 0x4, R14 ;  /* 0x0000000409067825 */ /* 0x000fc800078e000e */
[----:B------:R3:W-:Y:S03]  /*0c50*/  STG.E desc[UR4][R2.64], R11 ;  /* 0x0000000b02007986 */ /* 0x0007e6000c101904 */
.L_x_3:
[----:B------:R-:W-:Y:S05]  /*0c60*/  @!P0 EXIT ;  /* 0x000000000000894d */ /* 0x000fea0003800000 */
[----:B------:R-:W-:-:S07]  /*0c70*/  IADD3 R0, PT, PT, -R0, RZ, RZ ;  /* 0x000000ff00007210 */ /* 0x000fce0007ffe1ff */
.L_x_4:
[----:B0-----:R0:W1:Y:S04]  /*0c80*/  LDG.E R10, desc[UR4][R6.64] ;  /* 0x00000004060a7981 */ /* 0x001068000c1e1900 */
[----:B------:R4:W1:Y:S01]  /*0c90*/  LDG.E R8, desc[UR4][R4.64] ;  /* 0x0000000404087981 */ /* 0x000862000c1e1900 */
[----:B------:R-:W-:-:S04]  /*0ca0*/  IADD3 R0, PT, PT, R0, 0x1, RZ ;  /* 0x0000000100007810 */ /* 0x000fc80007ffe0ff */
[----:B------:R-:W-:Y:S01]  /*0cb0*/  ISETP.NE.AND P0, PT, R0, RZ, PT ;  /* 0x000000ff0000720c */ /* 0x000fe20003f05270 */
[----:B0-----:R-:W-:Y:S01]  /*0cc0*/  IMAD.WIDE.U32 R6, R9, 0x4, R6 ;  /* 0x0000000409067825 */ /* 0x001fe200078e0006 */
[----:B----4-:R-:W-:-:S04]  /*0cd0*/  IADD3 R4, P1, PT, R4, 0x4, RZ ;  /* 0x0000000404047810 */ /* 0x010fc80007f3e0ff */
[----:B------:R-:W-:Y:S01]  /*0ce0*/  IADD3.X R5, PT, PT, RZ, R5, RZ, P1, !PT ;  /* 0x00000005ff057210 */ /* 0x000fe20000ffe4ff */
[----:B-123--:R-:W-:-:S05]  /*0cf0*/  FFMA R11, R8, R10, R11 ;  /* 0x0000000a080b7223 */ /* 0x00efca000000000b */
[----:B------:R0:W-:Y:S01]  /*0d00*/  STG.E desc[UR4][R2.64], R11 ;  /* 0x0000000b02007986 */ /* 0x0001e2000c101904 */
[----:B------:R-:W-:Y:S05]  /*0d10*/  @P0 BRA `(.L_x_4) ;  /* 0xfffffffc00d80947 */ /* 0x000fea000383ffff */
[----:B------:R-:W-:Y:S05]  /*0d20*/  EXIT ;  /* 0x000000000000794d */ /* 0x000fea0003800000 */
.L_x_5:
[----:B------:R-:W-:-:S00]  /*0d30*/  BRA `(.L_x_5) ;  /* 0xfffffffc00fc7947 */ /* 0x000fc0000383ffff */
[----:B------:R-:W-:-:S00]  /*0d40*/  NOP ;  /* 0x0000000000007918 */ /* 0x000fc00000000000 */
        /* <DEDUP_REMOVED lines=11> */
.L_x_6:


//--------------------- .nv.shared.reserved.0     --------------------------
	.section	.nv.shared.reserved.0,"aw",@nobits
	.weak		__nv_reservedSMEM_offset_0_alias
	.size		__nv_reservedSMEM_offset_0_alias, 0, 64
	.other		__nv_reservedSMEM_offset_0_alias,@"STO_CUDA_RESERVED_SHARED STV_DEFAULT"
__nv_reservedSMEM_offset_0_alias:
	.zero		0
	.zero		64


//--------------------- .nv.constant0._Z13gemm_baselinePfS_S_i --------------------------
	.section	.nv.constant0._Z13gemm_baselinePfS_S_i,"a",@progbits
	.sectionflags	@""
	.align	4
.nv.constant0._Z13gemm_baselinePfS_S_i:
	.zero		924


//--------------------- SYMBOLS --------------------------

	.type		.nv.reservedSmem.offset0,@object
	.size		.nv.reservedSmem.offset0,0x4
